	.headerflags	@"EF_CUDA_TEXMODE_UNIFIED EF_CUDA_64BIT_ADDRESS EF_CUDA_ACCELERATORS EF_CUDA_SM90 EF_CUDA_VIRTUAL_SM(EF_CUDA_SM90)"
	.elftype	@"ET_EXEC"


//--------------------- .nv.info                  --------------------------
	.section	.nv.info,"",@"SHT_CUDA_INFO"
	.align	4


	//----- nvinfo : EIATTR_REGCOUNT
	.align		4
        /*0000*/ 	.byte	0x04, 0x2f
        /*0002*/ 	.short	(.L_3 - .L_2)
	.align		4
.L_2:
        /*0004*/ 	.word	index@(triton_poi_fused__native_batch_norm_legit_no_training_cat_relu_23)
        /*0008*/ 	.word	0x0000001e


	//----- nvinfo : EIATTR_MIN_STACK_SIZE
	.align		4
.L_3:
        /*000c*/ 	.byte	0x04, 0x12
        /*000e*/ 	.short	(.L_5 - .L_4)
	.align		4
.L_4:
        /*0010*/ 	.word	index@(triton_poi_fused__native_batch_norm_legit_no_training_cat_relu_23)
        /*0014*/ 	.word	0x00000000


	//----- nvinfo : EIATTR_FRAME_SIZE
	.align		4
.L_5:
        /*0018*/ 	.byte	0x04, 0x11
        /*001a*/ 	.short	(.L_7 - .L_6)
	.align		4
.L_6:
        /*001c*/ 	.word	index@(triton_poi_fused__native_batch_norm_legit_no_training_cat_relu_23)
        /*0020*/ 	.word	0x00000000


	//----- nvinfo : EIATTR_MIN_STACK_SIZE
	.align		4
.L_7:
        /*0024*/ 	.byte	0x04, 0x12
        /*0026*/ 	.short	(.L_9 - .L_8)
	.align		4
.L_8:
        /*0028*/ 	.word	index@(triton_poi_fused__native_batch_norm_legit_no_training_cat_relu_23)
        /*002c*/ 	.word	0x00000000
.L_9:


//--------------------- .nv.info.triton_poi_fused__native_batch_norm_legit_no_training_cat_relu_23 --------------------------
	.section	.nv.info.triton_poi_fused__native_batch_norm_legit_no_training_cat_relu_23,"",@"SHT_CUDA_INFO"
	.sectionflags	@""
	.align	4


	//----- nvinfo : EIATTR_CUDA_API_VERSION
	.align		4
        /*0000*/ 	.byte	0x04, 0x37
        /*0002*/ 	.short	(.L_11 - .L_10)
.L_10:
        /*0004*/ 	.word	0x0000007c


	//----- nvinfo : EIATTR_KPARAM_INFO
	.align		4
.L_11:
        /*0008*/ 	.byte	0x04, 0x17
        /*000a*/ 	.short	(.L_13 - .L_12)
.L_12:
        /*000c*/ 	.word	0x00000000
        /*0010*/ 	.short	0x0009
        /*0012*/ 	.short	0x0048
        /*0014*/ 	.byte	0x00, 0xf0, 0x11, 0x00


	//----- nvinfo : EIATTR_KPARAM_INFO
	.align		4
.L_13:
        /*0018*/ 	.byte	0x04, 0x17
        /*001a*/ 	.short	(.L_15 - .L_14)
.L_14:
        /*001c*/ 	.word	0x00000000
        /*0020*/ 	.short	0x0008
        /*0022*/ 	.short	0x0040
        /*0024*/ 	.byte	0x00, 0xf4, 0x21, 0x00


	//----- nvinfo : EIATTR_KPARAM_INFO
	.align		4
.L_15:
        /*0028*/ 	.byte	0x04, 0x17
        /*002a*/ 	.short	(.L_17 - .L_16)
.L_16:
        /*002c*/ 	.word	0x00000000
        /*0030*/ 	.short	0x0007
        /*0032*/ 	.short	0x0038
        /*0034*/ 	.byte	0x00, 0xf4, 0x21, 0x00


	//----- nvinfo : EIATTR_KPARAM_INFO
	.align		4
.L_17:
        /*0038*/ 	.byte	0x04, 0x17
        /*003a*/ 	.short	(.L_19 - .L_18)
.L_18:
        /*003c*/ 	.word	0x00000000
        /*0040*/ 	.short	0x0006
        /*0042*/ 	.short	0x0030
        /*0044*/ 	.byte	0x00, 0xf4, 0x21, 0x00


	//----- nvinfo : EIATTR_KPARAM_INFO
	.align		4
.L_19:
        /*0048*/ 	.byte	0x04, 0x17
        /*004a*/ 	.short	(.L_21 - .L_20)
.L_20:
        /*004c*/ 	.word	0x00000000
        /*0050*/ 	.short	0x0005
        /*0052*/ 	.short	0x0028
        /*0054*/ 	.byte	0x00, 0xf4, 0x21, 0x00


	//----- nvinfo : EIATTR_KPARAM_INFO
	.align		4
.L_21:
        /*0058*/ 	.byte	0x04, 0x17
        /*005a*/ 	.short	(.L_23 - .L_22)
.L_22:
        /*005c*/ 	.word	0x00000000
        /*0060*/ 	.short	0x0004
        /*0062*/ 	.short	0x0020
        /*0064*/ 	.byte	0x00, 0xf4, 0x21, 0x00


	//----- nvinfo : EIATTR_KPARAM_INFO
	.align		4
.L_23:
        /*0068*/ 	.byte	0x04, 0x17
        /*006a*/ 	.short	(.L_25 - .L_24)
.L_24:
        /*006c*/ 	.word	0x00000000
        /*0070*/ 	.short	0x0003
        /*0072*/ 	.short	0x0018
        /*0074*/ 	.byte	0x00, 0xf4, 0x21, 0x00


	//----- nvinfo : EIATTR_KPARAM_INFO
	.align		4
.L_25:
        /*0078*/ 	.byte	0x04, 0x17
        /*007a*/ 	.short	(.L_27 - .L_26)
.L_26:
        /*007c*/ 	.word	0x00000000
        /*0080*/ 	.short	0x0002
        /*0082*/ 	.short	0x0010
        /*0084*/ 	.byte	0x00, 0xf4, 0x21, 0x00


	//----- nvinfo : EIATTR_KPARAM_INFO
	.align		4
.L_27:
        /*0088*/ 	.byte	0x04, 0x17
        /*008a*/ 	.short	(.L_29 - .L_28)
.L_28:
        /*008c*/ 	.word	0x00000000
        /*0090*/ 	.short	0x0001
        /*0092*/ 	.short	0x0008
        /*0094*/ 	.byte	0x00, 0xf4, 0x21, 0x00


	//----- nvinfo : EIATTR_KPARAM_INFO
	.align		4
.L_29:
        /*0098*/ 	.byte	0x04, 0x17
        /*009a*/ 	.short	(.L_31 - .L_30)
.L_30:
        /*009c*/ 	.word	0x00000000
        /*00a0*/ 	.short	0x0000
        /*00a2*/ 	.short	0x0000
        /*00a4*/ 	.byte	0x00, 0xf4, 0x21, 0x00


	//----- nvinfo : EIATTR_SPARSE_MMA_MASK
	.align		4
.L_31:
        /*00a8*/ 	.byte	0x03, 0x50
        /*00aa*/ 	.short	0x0000


	//----- nvinfo : EIATTR_MAXREG_COUNT
	.align		4
        /*00ac*/ 	.byte	0x03, 0x1b
        /*00ae*/ 	.short	0x00ff


	//----- nvinfo : EIATTR_EXIT_INSTR_OFFSETS
	.align		4
        /*00b0*/ 	.byte	0x04, 0x1c
        /*00b2*/ 	.short	(.L_33 - .L_32)


	//   ....[0]....
.L_32:
        /*00b4*/ 	.word	0x00000790


	//   ....[1]....
        /*00b8*/ 	.word	0x000007b0


	//----- nvinfo : EIATTR_REQNTID
	.align		4
.L_33:
        /*00bc*/ 	.byte	0x04, 0x10
        /*00be*/ 	.short	(.L_35 - .L_34)
.L_34:
        /*00c0*/ 	.word	0x00000100
        /*00c4*/ 	.word	0x00000001
        /*00c8*/ 	.word	0x00000001


	//----- nvinfo : EIATTR_CBANK_PARAM_SIZE
	.align		4
.L_35:
        /*00cc*/ 	.byte	0x03, 0x19
        /*00ce*/ 	.short	0x004c


	//----- nvinfo : EIATTR_PARAM_CBANK
	.align		4
        /*00d0*/ 	.byte	0x04, 0x0a
        /*00d2*/ 	.short	(.L_37 - .L_36)
	.align		4
.L_36:
        /*00d4*/ 	.word	index@(.nv.constant0.triton_poi_fused__native_batch_norm_legit_no_training_cat_relu_23)
        /*00d8*/ 	.short	0x0210
        /*00da*/ 	.short	0x004c


	//----- nvinfo : EIATTR_SW_WAR
	.align		4
.L_37:
        /*00dc*/ 	.byte	0x04, 0x36
        /*00de*/ 	.short	(.L_39 - .L_38)
.L_38:
        /*00e0*/ 	.word	0x00000008
.L_39:


//--------------------- .nv.callgraph             --------------------------
	.section	.nv.callgraph,"",@"SHT_CUDA_CALLGRAPH"
	.align	4
	.sectionentsize	8
	.align		4
        /*0000*/ 	.word	0x00000000
	.align		4
        /*0004*/ 	.word	0xffffffff
	.align		4
        /*0008*/ 	.word	0x00000000
	.align		4
        /*000c*/ 	.word	0xfffffffe
	.align		4
        /*0010*/ 	.word	0x00000000
	.align		4
        /*0014*/ 	.word	0xfffffffd
	.align		4
        /*0018*/ 	.word	0x00000000
	.align		4
        /*001c*/ 	.word	0xfffffffc


//--------------------- .nv.constant4             --------------------------
	.section	.nv.constant4,"a",@progbits
	.align	8
	.align		8
.nv.constant4:
        /*0000*/ 	.dword	_$_str
	.align		8
        /*0008*/ 	.dword	_$_str_$_2


//--------------------- .text.triton_poi_fused__native_batch_norm_legit_no_training_cat_relu_23 --------------------------
	.section	.text.triton_poi_fused__native_batch_norm_legit_no_training_cat_relu_23,"ax",@progbits
	.align	128
        .global         triton_poi_fused__native_batch_norm_legit_no_training_cat_relu_23
        .type           triton_poi_fused__native_batch_norm_legit_no_training_cat_relu_23,@function
        .size           triton_poi_fused__native_batch_norm_legit_no_training_cat_relu_23,(.L_x_1 - triton_poi_fused__native_batch_norm_legit_no_training_cat_relu_23)
        .other          triton_poi_fused__native_batch_norm_legit_no_training_cat_relu_23,@"STO_CUDA_ENTRY STV_DEFAULT"
triton_poi_fused__native_batch_norm_legit_no_training_cat_relu_23:
.text.triton_poi_fused__native_batch_norm_legit_no_training_cat_relu_23:
[----:B------:R-:W0:Y:S01]  /*0000*/  LDC R1, c[0x0][0x28] ;  /* 0x00000a00ff017b82 */ /* 0x000e220000000800 */
[----:B------:R-:W1:Y:S01]  /*0010*/  S2R R0, SR_TID.X ;  /* 0x0000000000007919 */ /* 0x000e620000002100 */
[----:B------:R-:W-:-:S06]  /*0020*/  IMAD.MOV.U32 R8, RZ, RZ, RZ ;  /* 0x000000ffff087224 */ /* 0x000fcc00078e00ff */
[----:B------:R-:W2:Y:S01]  /*0030*/  LDC.64 R4, c[0x0][0x230] ;  /* 0x00008c00ff047b82 */ /* 0x000ea20000000a00 */
[----:B------:R-:W-:Y:S01]  /*0040*/  ULDC.64 UR4, c[0x0][0x208] ;  /* 0x0000820000047ab9 */ /* 0x000fe20000000a00 */
[----:B------:R-:W3:Y:S01]  /*0050*/  S2R R3, SR_CTAID.X ;  /* 0x0000000000037919 */ /* 0x000ee20000002500 */
[----:B------:R-:W-:-:S05]  /*0060*/  ULDC.64 UR6, c[0x0][0x220] ;  /* 0x0000880000067ab9 */ /* 0x000fca0000000a00 */
[----:B------:R-:W4:Y:S08]  /*0070*/  LDC.64 R22, c[0x0][0x218] ;  /* 0x00008600ff167b82 */ /* 0x000f300000000a00 */
[----:B------:R-:W5:Y:S08]  /*0080*/  LDC.64 R26, c[0x0][0x210] ;  /* 0x00008400ff1a7b82 */ /* 0x000f700000000a00 */
[----:B------:R-:W2:Y:S01]  /*0090*/  LDC.64 R20, c[0x0][0x228] ;  /* 0x00008a00ff147b82 */ /* 0x000ea20000000a00 */
[----:B-1----:R-:W-:-:S07]  /*00a0*/  IMAD.SHL.U32 R0, R0, 0x2, RZ ;  /* 0x0000000200007824 */ /* 0x002fce00078e00ff */
[----:B------:R-:W1:Y:S01]  /*00b0*/  LDC.64 R14, c[0x0][0x238] ;  /* 0x00008e00ff0e7b82 */ /* 0x000e620000000a00 */
[----:B------:R-:W-:-:S05]  /*00c0*/  LOP3.LUT R0, R0, 0x1fe, RZ, 0xc0, !PT ;  /* 0x000001fe00007812 */ /* 0x000fca00078ec0ff */
[----:B---3--:R-:W-:-:S05]  /*00d0*/  IMAD R3, R3, 0x200, R0 ;  /* 0x0000020003037824 */ /* 0x008fca00078e0200 */
[----:B------:R-:W-:Y:S02]  /*00e0*/  SHF.R.S32.HI R2, RZ, 0x1f, R3 ;  /* 0x0000001fff027819 */ /* 0x000fe40000011403 */
[----:B------:R-:W-:Y:S02]  /*00f0*/  ISETP.GE.AND P0, PT, R3, 0x12400, PT ;  /* 0x000124000300780c */ /* 0x000fe40003f06270 */
[----:B------:R-:W-:Y:S01]  /*0100*/  LEA.HI R0, R2, R3, RZ, 0x4 ;  /* 0x0000000302007211 */ /* 0x000fe200078f20ff */
[----:B------:R-:W-:-:S03]  /*0110*/  IMAD.MOV.U32 R2, RZ, RZ, RZ ;  /* 0x000000ffff027224 */ /* 0x000fc600078e00ff */
[----:B------:R-:W-:Y:S01]  /*0120*/  SHF.R.S32.HI R9, RZ, 0x4, R0 ;  /* 0x00000004ff097819 */ /* 0x000fe20000011400 */
[----:B------:R-:W-:-:S04]  /*0130*/  IMAD.HI R2, R3, -0x1f8fc7e3, R2 ;  /* 0xe070381d03027827 */ /* 0x000fc800078e0202 */
[----:B------:R-:W-:Y:S01]  /*0140*/  IMAD.HI R6, R9, -0x1f8fc7e3, R8 ;  /* 0xe070381d09067827 */ /* 0x000fe200078e0208 */
[----:B------:R-:W-:-:S04]  /*0150*/  SHF.R.U32.HI R11, RZ, 0x1f, R2 ;  /* 0x0000001fff0b7819 */ /* 0x000fc80000011602 */
[----:B------:R-:W-:-:S04]  /*0160*/  SHF.R.U32.HI R7, RZ, 0x1f, R6 ;  /* 0x0000001fff077819 */ /* 0x000fc80000011606 */
[----:B------:R-:W-:Y:S02]  /*0170*/  LEA.HI.SX32 R17, R6, R7, 0x16 ;  /* 0x0000000706117211 */ /* 0x000fe400078fb2ff */
[----:B------:R-:W-:Y:S02]  /*0180*/  LEA.HI.SX32 R7, R2, R11, 0x12 ;  /* 0x0000000b02077211 */ /* 0x000fe400078f92ff */
[----:B------:R-:W-:Y:S01]  /*0190*/  LOP3.LUT R2, R0, 0xfffffff0, RZ, 0xc0, !PT ;  /* 0xfffffff000027812 */ /* 0x000fe200078ec0ff */
[----:B------:R-:W-:Y:S02]  /*01a0*/  IMAD R17, R17, -0x490, R9 ;  /* 0xfffffb7011117824 */ /* 0x000fe400078e0209 */
[----:B------:R-:W-:Y:S02]  /*01b0*/  IMAD R9, R7, 0x4780, RZ ;  /* 0x0000478007097824 */ /* 0x000fe400078e02ff */
[----:B------:R-:W-:Y:S02]  /*01c0*/  IMAD.IADD R2, R3, 0x1, -R2 ;  /* 0x0000000103027824 */ /* 0x000fe400078e0a02 */
[----:B------:R-:W-:-:S02]  /*01d0*/  IMAD.SHL.U32 R8, R17, 0x10, RZ ;  /* 0x0000001011087824 */ /* 0x000fc400078e00ff */
[----:B------:R-:W-:Y:S01]  /*01e0*/  IMAD.MOV.U32 R0, RZ, RZ, RZ ;  /* 0x000000ffff007224 */ /* 0x000fe200078e00ff */
[----:B------:R-:W-:Y:S01]  /*01f0*/  SHF.R.S32.HI R10, RZ, 0x1f, R2 ;  /* 0x0000001fff0a7819 */ /* 0x000fe20000011402 */
[----:B--2---:R-:W-:Y:S01]  /*0200*/  IMAD.WIDE R4, R17, 0x4, R4 ;  /* 0x0000000411047825 */ /* 0x004fe200078e0204 */
[----:B------:R-:W-:Y:S02]  /*0210*/  IADD3 R11, P1, P2, R8, R2, R9 ;  /* 0x00000002080b7210 */ /* 0x000fe40007a3e009 */
[----:B------:R-:W-:Y:S01]  /*0220*/  SHF.R.S32.HI R8, RZ, 0x1f, R8 ;  /* 0x0000001fff087819 */ /* 0x000fe20000011408 */
[----:B------:R-:W-:Y:S01]  /*0230*/  IMAD.MOV.U32 R2, RZ, RZ, RZ ;  /* 0x000000ffff027224 */ /* 0x000fe200078e00ff */
[----:B------:R-:W2:Y:S01]  /*0240*/  @!P0 LDG.E.EL R0, desc[UR4][R4.64] ;  /* 0x0000000404008981 */ /* 0x000ea2000c2e1900 */
[----:B------:R-:W-:Y:S02]  /*0250*/  IMAD R6, R7, -0x4900, R3 ;  /* 0xffffb70007067824 */ /* 0x000fe400078e0203 */
[----:B------:R-:W-:-:S02]  /*0260*/  VIADD R12, R17, 0xfffffc00 ;  /* 0xfffffc00110c7836 */ /* 0x000fc40000000000 */
[----:B------:R3:W2:Y:S01]  /*0270*/  @!P0 LDG.E.EL R2, desc[UR4][R4.64] ;  /* 0x0000000404028981 */ /* 0x0006a2000c2e1900 */
[--C-:B------:R-:W-:Y:S01]  /*0280*/  IMAD.IADD R6, R6, 0x1, R9.reuse ;  /* 0x0000000106067824 */ /* 0x100fe200078e0209 */
[----:B------:R-:W-:Y:S02]  /*0290*/  SHF.R.S32.HI R9, RZ, 0x1f, R9 ;  /* 0x0000001fff097819 */ /* 0x000fe40000011409 */
[----:B------:R-:W-:Y:S02]  /*02a0*/  ISETP.LT.U32.AND P3, PT, R12, 0x78, !P0 ;  /* 0x000000780c00780c */ /* 0x000fe40004761070 */
[----:B------:R-:W-:Y:S02]  /*02b0*/  IADD3.X R8, R8, R10, R9, P1, P2 ;  /* 0x0000000a08087210 */ /* 0x000fe40000fe4409 */
[----:B------:R-:W-:Y:S01]  /*02c0*/  ISETP.GT.AND P4, PT, R17, 0x477, !P0 ;  /* 0x000004771100780c */ /* 0x000fe20004784270 */
[----:B------:R-:W-:Y:S01]  /*02d0*/  IMAD R7, R7, -0x600, R6 ;  /* 0xfffffa0007077824 */ /* 0x000fe200078e0206 */
[C---:B------:R-:W-:Y:S01]  /*02e0*/  LEA R18, P1, R11.reuse, UR6, 0x2 ;  /* 0x000000060b127c11 */ /* 0x040fe2000f8210ff */
[----:B------:R-:W1:Y:S03]  /*02f0*/  LDC.64 R12, c[0x0][0x240] ;  /* 0x00009000ff0c7b82 */ /* 0x000e660000000a00 */
[----:B------:R-:W-:-:S02]  /*0300*/  LEA.HI.X R19, R11, UR7, R8, 0x2, P1 ;  /* 0x000000070b137c11 */ /* 0x000fc400088f1408 */
[----:B------:R-:W-:Y:S02]  /*0310*/  CS2R R8, SRZ ;  /* 0x0000000000087805 */ /* 0x000fe4000001ff00 */
[----:B------:R-:W-:Y:S01]  /*0320*/  CS2R R10, SRZ ;  /* 0x00000000000a7805 */ /* 0x000fe2000001ff00 */
[----:B----4-:R-:W-:-:S03]  /*0330*/  IMAD.WIDE R22, R7, 0x4, R22 ;  /* 0x0000000407167825 */ /* 0x010fc600078e0216 */
[----:B------:R4:W2:Y:S04]  /*0340*/  @P3 LDG.E.64 R8, desc[UR4][R18.64+-0x10000] ;  /* 0xff00000412083981 */ /* 0x0008a8000c1e1b00 */
[----:B------:R-:W2:Y:S01]  /*0350*/  @P4 LDG.E.64 R10, desc[UR4][R22.64+-0x1e00] ;  /* 0xffe20004160a4981 */ /* 0x000ea2000c1e1b00 */
[----:B------:R-:W-:-:S04]  /*0360*/  ISETP.GE.AND P1, PT, R17, 0x400, PT ;  /* 0x000004001100780c */ /* 0x000fc80003f26270 */
[----:B------:R-:W-:Y:S01]  /*0370*/  ISETP.LT.AND P2, PT, R3, 0x12400, !P1 ;  /* 0x000124000300780c */ /* 0x000fe20004f41270 */
[----:B-----5:R-:W-:Y:S01]  /*0380*/  IMAD.WIDE R26, R6, 0x4, R26 ;  /* 0x00000004061a7825 */ /* 0x020fe200078e021a */
[----:B---3--:R-:W-:Y:S02]  /*0390*/  CS2R R4, SRZ ;  /* 0x0000000000047805 */ /* 0x008fe4000001ff00 */
[----:B------:R-:W-:Y:S02]  /*03a0*/  CS2R R6, SRZ ;  /* 0x0000000000067805 */ /* 0x000fe4000001ff00 */
[----:B----4-:R-:W-:Y:S01]  /*03b0*/  CS2R R18, SRZ ;  /* 0x0000000000127805 */ /* 0x010fe2000001ff00 */
[----:B0-----:R-:W-:Y:S01]  /*03c0*/  IMAD.WIDE R24, R17, 0x4, R20 ;  /* 0x0000000411187825 */ /* 0x001fe200078e0214 */
[----:B------:R-:W-:-:S04]  /*03d0*/  CS2R R20, SRZ ;  /* 0x0000000000147805 */ /* 0x000fc8000001ff00 */
[----:B------:R-:W3:Y:S04]  /*03e0*/  @!P0 LDG.E.EL R19, desc[UR4][R24.64] ;  /* 0x0000000418138981 */ /* 0x000ee8000c2e1900 */
[----:B------:R-:W4:Y:S04]  /*03f0*/  @P2 LDG.E.64 R4, desc[UR4][R26.64] ;  /* 0x000000041a042981 */ /* 0x000f28000c1e1b00 */
[----:B------:R0:W5:Y:S01]  /*0400*/  @P2 LDG.E.64 R6, desc[UR4][R22.64] ;  /* 0x0000000416062981 */ /* 0x000162000c1e1b00 */
[----:B------:R-:W-:-:S03]  /*0410*/  IMAD.MOV.U32 R16, RZ, RZ, RZ ;  /* 0x000000ffff107224 */ /* 0x000fc600078e00ff */
[----:B------:R-:W3:Y:S01]  /*0420*/  @!P0 LDG.E.EL R20, desc[UR4][R24.64] ;  /* 0x0000000418148981 */ /* 0x000ee2000c2e1900 */
[----:B-1----:R-:W-:-:S04]  /*0430*/  IMAD.WIDE R14, R17, 0x4, R14 ;  /* 0x00000004110e7825 */ /* 0x002fc800078e020e */
[C---:B------:R-:W-:Y:S01]  /*0440*/  IMAD.WIDE R12, R17.reuse, 0x4, R12 ;  /* 0x00000004110c7825 */ /* 0x040fe200078e020c */
[----:B------:R-:W3:Y:S03]  /*0450*/  @!P0 LDG.E.EL R18, desc[UR4][R14.64] ;  /* 0x000000040e128981 */ /* 0x000ee6000c2e1900 */
[----:B0-----:R-:W-:Y:S01]  /*0460*/  IMAD.MOV.U32 R23, RZ, RZ, RZ ;  /* 0x000000ffff177224 */ /* 0x001fe200078e00ff */
[----:B------:R0:W3:Y:S04]  /*0470*/  @!P0 LDG.E.EL R16, desc[UR4][R14.64] ;  /* 0x000000040e108981 */ /* 0x0000e8000c2e1900 */
[----:B------:R-:W3:Y:S04]  /*0480*/  @!P0 LDG.E.EL R21, desc[UR4][R12.64] ;  /* 0x000000040c158981 */ /* 0x000ee8000c2e1900 */
[----:B------:R1:W3:Y:S01]  /*0490*/  @!P0 LDG.E.EL R23, desc[UR4][R12.64] ;  /* 0x000000040c178981 */ /* 0x0002e2000c2e1900 */
[----:B------:R-:W-:Y:S01]  /*04a0*/  ISETP.GE.AND P5, PT, R17, 0x478, PT ;  /* 0x000004781100780c */ /* 0x000fe20003fa6270 */
[----:B0-----:R-:W-:-:S02]  /*04b0*/  IMAD.MOV.U32 R15, RZ, RZ, 0x3e800000 ;  /* 0x3e800000ff0f7424 */ /* 0x001fc400078e00ff */
[----:B--2---:R-:W-:Y:S01]  /*04c0*/  FADD R0, R0, 0.0010000000474974513054 ;  /* 0x3a83126f00007421 */ /* 0x004fe20000000000 */
[----:B------:R-:W-:-:S05]  /*04d0*/  FADD R2, R2, 0.0010000000474974513054 ;  /* 0x3a83126f02027421 */ /* 0x000fca0000000000 */
[----:B------:R-:W0:Y:S08]  /*04e0*/  MUFU.SQRT R0, R0 ;  /* 0x0000000000007308 */ /* 0x000e300000002000 */
[----:B------:R-:W2:Y:S01]  /*04f0*/  MUFU.SQRT R2, R2 ;  /* 0x0000000200027308 */ /* 0x000ea20000002000 */
[----:B------:R-:W-:Y:S02]  /*0500*/  SEL R9, R9, RZ, P3 ;  /* 0x000000ff09097207 */ /* 0x000fe40001800000 */
[----:B------:R-:W-:-:S02]  /*0510*/  SEL R8, R8, RZ, P3 ;  /* 0x000000ff08087207 */ /* 0x000fc40001800000 */
[----:B------:R-:W-:Y:S02]  /*0520*/  @P5 SEL R9, R11, RZ, P4 ;  /* 0x000000ff0b095207 */ /* 0x000fe40002000000 */
[----:B------:R-:W-:Y:S02]  /*0530*/  @P5 SEL R8, R10, RZ, P4 ;  /* 0x000000ff0a085207 */ /* 0x000fe40002000000 */
[----:B0-----:R-:W-:Y:S01]  /*0540*/  FSETP.GT.AND P3, PT, R0, 8.50705917302346158658e+37, PT ;  /* 0x7e8000000000780b */ /* 0x001fe20003f64000 */
[----:B------:R-:W0:Y:S01]  /*0550*/  LDC.64 R10, c[0x0][0x248] ;  /* 0x00009200ff0a7b82 */ /* 0x000e220000000a00 */
[----:B--2---:R-:W-:Y:S02]  /*0560*/  FSETP.GT.AND P4, PT, R2, 8.50705917302346158658e+37, PT ;  /* 0x7e8000000200780b */ /* 0x004fe40003f84000 */
[----:B------:R-:W-:Y:S02]  /*0570*/  FSETP.GEU.AND P5, PT, R0, 1.175494350822287508e-38, PT ;  /* 0x008000000000780b */ /* 0x000fe40003fae000 */
[----:B------:R-:W-:-:S07]  /*0580*/  FSETP.GEU.AND P6, PT, R2, 1.175494350822287508e-38, PT ;  /* 0x008000000200780b */ /* 0x000fce0003fce000 */
[----:B------:R-:W-:Y:S02]  /*0590*/  @P3 FMUL R0, R0, 0.25 ;  /* 0x3e80000000003820 */ /* 0x000fe40000400000 */
[----:B------:R-:W-:Y:S02]  /*05a0*/  @P4 FMUL R2, R2, 0.25 ;  /* 0x3e80000002024820 */ /* 0x000fe40000400000 */
[----:B------:R-:W-:Y:S02]  /*05b0*/  @!P5 FMUL R0, R0, 16777216 ;  /* 0x4b8000000000d820 */ /* 0x000fe40000400000 */
[----:B------:R-:W-:-:S04]  /*05c0*/  @!P6 FMUL R2, R2, 16777216 ;  /* 0x4b8000000202e820 */ /* 0x000fc80000400000 */
[----:B------:R-:W2:Y:S01]  /*05d0*/  MUFU.RCP R0, R0 ;  /* 0x0000000000007308 */ /* 0x000ea20000001000 */
[----:B-1----:R-:W-:-:S07]  /*05e0*/  FSEL R13, R15, 1, P3 ;  /* 0x3f8000000f0d7808 */ /* 0x002fce0001800000 */
[----:B------:R-:W1:Y:S01]  /*05f0*/  MUFU.RCP R2, R2 ;  /* 0x0000000200027308 */ /* 0x000e620000001000 */
[----:B----4-:R-:W-:Y:S02]  /*0600*/  SEL R12, R4, RZ, P2 ;  /* 0x000000ff040c7207 */ /* 0x010fe40001000000 */
[----:B------:R-:W-:Y:S02]  /*0610*/  SEL R14, R5, RZ, P2 ;  /* 0x000000ff050e7207 */ /* 0x000fe40001000000 */
[----:B-----5:R-:W-:Y:S01]  /*0620*/  SEL R17, R6, RZ, P2 ;  /* 0x000000ff06117207 */ /* 0x020fe20001000000 */
[----:B------:R-:W4:Y:S01]  /*0630*/  LDC.64 R4, c[0x0][0x250] ;  /* 0x00009400ff047b82 */ /* 0x000f220000000a00 */
[----:B------:R-:W-:Y:S02]  /*0640*/  FSEL R15, R15, 1, P4 ;  /* 0x3f8000000f0f7808 */ /* 0x000fe40002000000 */
[----:B------:R-:W-:Y:S01]  /*0650*/  SEL R7, R7, RZ, P2 ;  /* 0x000000ff07077207 */ /* 0x000fe20001000000 */
[----:B------:R-:W-:Y:S01]  /*0660*/  @!P5 FMUL R13, R13, 16777216 ;  /* 0x4b8000000d0dd820 */ /* 0x000fe20000400000 */
[----:B------:R-:W-:Y:S01]  /*0670*/  @!P1 FADD R8, R12, R17 ;  /* 0x000000110c089221 */ /* 0x000fe20000000000 */
[----:B------:R-:W-:-:S02]  /*0680*/  @!P6 FMUL R15, R15, 16777216 ;  /* 0x4b8000000f0fe820 */ /* 0x000fc40000400000 */
[----:B------:R-:W-:Y:S01]  /*0690*/  @!P1 FADD R9, R14, R7 ;  /* 0x000000070e099221 */ /* 0x000fe20000000000 */
[----:B--2---:R-:W-:Y:S01]  /*06a0*/  FMUL R0, R0, R13 ;  /* 0x0000000d00007220 */ /* 0x004fe20000400000 */
[----:B-1----:R-:W-:Y:S01]  /*06b0*/  FMUL R15, R2, R15 ;  /* 0x0000000f020f7220 */ /* 0x002fe20000400000 */
[----:B---3--:R-:W-:Y:S01]  /*06c0*/  FADD R19, R8, -R19 ;  /* 0x8000001308137221 */ /* 0x008fe20000000000 */
[----:B------:R-:W-:-:S03]  /*06d0*/  FADD R20, R9, -R20 ;  /* 0x8000001409147221 */ /* 0x000fc60000000000 */
[----:B------:R-:W-:Y:S01]  /*06e0*/  FMUL R0, R19, R0 ;  /* 0x0000000013007220 */ /* 0x000fe20000400000 */
[----:B------:R-:W-:Y:S01]  /*06f0*/  FMUL R20, R20, R15 ;  /* 0x0000000f14147220 */ /* 0x000fe20000400000 */
[----:B0-----:R-:W-:-:S04]  /*0700*/  IMAD.WIDE R10, R3, 0x4, R10 ;  /* 0x00000004030a7825 */ /* 0x001fc800078e020a */
[----:B------:R-:W-:Y:S01]  /*0710*/  FFMA R0, R0, R18, R21 ;  /* 0x0000001200007223 */ /* 0x000fe20000000015 */
[----:B------:R-:W-:Y:S01]  /*0720*/  FFMA R16, R20, R16, R23 ;  /* 0x0000001014107223 */ /* 0x000fe20000000017 */
[----:B------:R0:W-:Y:S03]  /*0730*/  @!P0 STG.E.64 desc[UR4][R10.64], R8 ;  /* 0x000000080a008986 */ /* 0x0001e6000c101b04 */
[----:B------:R-:W-:Y:S02]  /*0740*/  FSETP.GEU.AND P1, PT, R0, RZ, PT ;  /* 0x000000ff0000720b */ /* 0x000fe40003f2e000 */
[----:B------:R-:W-:Y:S01]  /*0750*/  FSETP.GEU.AND P2, PT, R16, RZ, PT ;  /* 0x000000ff1000720b */ /* 0x000fe20003f4e000 */
[----:B----4-:R-:W-:Y:S01]  /*0760*/  IMAD.WIDE R4, R3, 0x4, R4 ;  /* 0x0000000403047825 */ /* 0x010fe200078e0204 */
[----:B------:R-:W-:Y:S02]  /*0770*/  FSEL R2, R0, RZ, P1 ;  /* 0x000000ff00027208 */ /* 0x000fe40000800000 */
[----:B------:R-:W-:Y:S01]  /*0780*/  FSEL R3, R16, RZ, P2 ;  /* 0x000000ff10037208 */ /* 0x000fe20001000000 */
[----:B0-----:R-:W-:Y:S08]  /*0790*/  @P0 EXIT ;  /* 0x000000000000094d */ /* 0x001ff00003800000 */
[----:B------:R-:W-:Y:S01]  /*07a0*/  STG.E.64 desc[UR4][R4.64], R2 ;  /* 0x0000000204007986 */ /* 0x000fe2000c101b04 */
[----:B------:R-:W-:Y:S05]  /*07b0*/  EXIT ;  /* 0x000000000000794d */ /* 0x000fea0003800000 */
.L_x_0:
[----:B------:R-:W-:-:S00]  /*07c0*/  BRA `(.L_x_0) ;  /* 0xfffffffc00fc7947 */ /* 0x000fc0000383ffff */
[----:B------:R-:W-:-:S00]  /*07d0*/  NOP ;  /* 0x0000000000007918 */ /* 0x000fc00000000000 */
        /* <DEDUP_REMOVED lines=10> */
.L_x_1:


//--------------------- .nv.global.init           --------------------------
	.section	.nv.global.init,"aw",@progbits
.nv.global.init:
	.type		_$_str,@object
	.size		_$_str,(_$_str_$_2 - _$_str)
_$_str:
        /*0000*/ 	.byte	0x5f, 0x5f, 0x43, 0x55, 0x44, 0x41, 0x5f, 0x46, 0x54, 0x5a, 0x00
	.type		_$_str_$_2,@object
	.size		_$_str_$_2,(.L_1 - _$_str_$_2)
_$_str_$_2:
        /*000b*/ 	.byte	0x5f, 0x5f, 0x43, 0x55, 0x44, 0x41, 0x5f, 0x50, 0x52, 0x45, 0x43, 0x5f, 0x53, 0x51, 0x52, 0x54
        /*001b*/ 	.byte	0x00
.L_1:


//--------------------- .nv.constant0.triton_poi_fused__native_batch_norm_legit_no_training_cat_relu_23 --------------------------
	.section	.nv.constant0.triton_poi_fused__native_batch_norm_legit_no_training_cat_relu_23,"a",@progbits
	.sectionflags	@""
	.align	4
.nv.constant0.triton_poi_fused__native_batch_norm_legit_no_training_cat_relu_23:
	.zero		604
